//
// Generated by NVIDIA NVVM Compiler
//
// Compiler Build ID: CL-36424714
// Cuda compilation tools, release 13.0, V13.0.88
// Based on NVVM 20.0.0
//

.version 9.0
.target sm_100
.address_size 64

	// .globl	_Z16test_fp32_to_fp4v
.extern .func __assertfail
(
	.param .b64 __assertfail_param_0,
	.param .b64 __assertfail_param_1,
	.param .b32 __assertfail_param_2,
	.param .b64 __assertfail_param_3,
	.param .b64 __assertfail_param_4
)
;
.global .align 1 .b8 __unnamed_1[24] = {118, 111, 105, 100, 32, 116, 101, 115, 116, 95, 102, 112, 51, 50, 95, 116, 111, 95, 102, 112, 52, 40, 41};
.global .align 1 .b8 $str$3[14] = {114, 101, 115, 32, 61, 61, 32, 103, 111, 108, 100, 101, 110};
.global .align 1 .b8 $str$4[27] = {47, 116, 109, 112, 47, 115, 97, 115, 115, 95, 99, 117, 95, 103, 48, 118, 117, 95, 54, 48, 121, 47, 107, 46, 99, 117};

.visible .entry _Z16test_fp32_to_fp4v()
{
	.reg .pred 	%p<24>;
	.reg .b16 	%rs<24>;
	.reg .b32 	%r<50>;
	.reg .b32 	%f<2>;
	.reg .b64 	%rd<21>;
	.reg .b64 	%fd<3>;

	mov.u32 	%r24, %ctaid.x;
	mov.u32 	%r25, %ntid.x;
	mov.u32 	%r26, %tid.x;
	mad.lo.s32 	%r27, %r24, %r25, %r26;
	shl.b32 	%r47, %r27, 18;
	and.b32  	%r46, %r47, 8126464;
	and.b32  	%r45, %r47, 2147221504;
	mov.b32 	%r48, 0;
	mov.u64 	%rd15, $str$3;
	mov.u64 	%rd17, $str$4;
	mov.u64 	%rd19, __unnamed_1;
$L__BB0_1:
	mov.b32 	%f1, %r47;
	cvt.f64.f32 	%fd1, %f1;
	mov.b64 	%rd1, %fd1;
	shr.u64 	%rd5, %rd1, 60;
	cvt.u16.u64 	%rs12, %rd5;
	and.b16  	%rs23, %rs12, 8;
	shr.u64 	%rd6, %rd1, 52;
	cvt.u16.u64 	%rs2, %rd6;
	shr.u64 	%rd7, %rd1, 51;
	cvt.u16.u64 	%rs13, %rd7;
	and.b16  	%rs3, %rs13, 1;
	abs.f64 	%fd2, %fd1;
	mov.b64 	%rd2, %fd2;
	setp.lt.u64 	%p1, %rd2, 4598175219545276417;
	mov.b16 	%rs22, 0;
	@%p1 bra 	$L__BB0_9;
	setp.lt.u64 	%p2, %rd2, 4618441417868443649;
	@%p2 bra 	$L__BB0_4;
	setp.gt.u64 	%p12, %rd2, 9218868437227405312;
	selp.b16 	%rs23, 0, %rs23, %p12;
	mov.b16 	%rs22, 7;
	bra.uni 	$L__BB0_9;
$L__BB0_4:
	setp.lt.u64 	%p3, %rd2, 4607182418800017408;
	@%p3 bra 	$L__BB0_6;
	shl.b16 	%rs17, %rs2, 1;
	or.b16  	%rs18, %rs17, %rs3;
	and.b64  	%rd13, %rd1, 2251799813685247;
	setp.gt.u64 	%p9, %rd13, 1125899906842624;
	and.b64  	%rd14, %rd1, 4503599627370495;
	setp.eq.s64 	%p10, %rd14, 3377699720527872;
	or.pred  	%p11, %p9, %p10;
	selp.u16 	%rs19, 1, 0, %p11;
	add.s16 	%rs20, %rs18, %rs19;
	add.s16 	%rs22, %rs20, 4;
	bra.uni 	$L__BB0_9;
$L__BB0_6:
	not.b16 	%rs14, %rs2;
	or.b16  	%rs15, %rs3, 2;
	cvt.u32.u16 	%r28, %rs15;
	cvt.u32.u16 	%r29, %rs14;
	and.b32  	%r30, %r29, 255;
	shr.u32 	%r8, %r28, %r30;
	or.b64  	%rd8, %rd1, 4503599627370496;
	mov.b64 	%rd9, 2251799813685248;
	shl.b64 	%rd10, %rd9, %r30;
	add.s64 	%rd11, %rd10, -1;
	and.b64  	%rd3, %rd11, %rd8;
	mov.b64 	%rd12, 1125899906842624;
	shl.b64 	%rd4, %rd12, %r30;
	setp.gt.u64 	%p4, %rd3, %rd4;
	@%p4 bra 	$L__BB0_8;
	cvt.u16.u32 	%rs22, %r8;
	setp.ne.s64 	%p5, %rd3, %rd4;
	and.b32  	%r32, %r8, 1;
	setp.eq.b32 	%p6, %r32, 1;
	not.pred 	%p7, %p6;
	or.pred  	%p8, %p5, %p7;
	@%p8 bra 	$L__BB0_9;
$L__BB0_8:
	cvt.u16.u32 	%rs16, %r8;
	add.s16 	%rs22, %rs16, 1;
$L__BB0_9:
	or.b16  	%rs10, %rs23, %rs22;
	shr.u32 	%r9, %r47, 31;
	setp.gt.u32 	%p13, %r45, 1048576000;
	@%p13 bra 	$L__BB0_11;
	shl.b32 	%r49, %r9, 3;
	bra.uni 	$L__BB0_24;
$L__BB0_11:
	setp.gt.u32 	%p14, %r45, 1061158911;
	@%p14 bra 	$L__BB0_13;
	shl.b32 	%r42, %r9, 3;
	or.b32  	%r49, %r42, 1;
	bra.uni 	$L__BB0_24;
$L__BB0_13:
	setp.gt.u32 	%p15, %r45, 1067450368;
	@%p15 bra 	$L__BB0_15;
	shl.b32 	%r41, %r9, 3;
	or.b32  	%r49, %r41, 2;
	bra.uni 	$L__BB0_24;
$L__BB0_15:
	setp.gt.u32 	%p16, %r45, 1071644671;
	@%p16 bra 	$L__BB0_17;
	shl.b32 	%r40, %r9, 3;
	or.b32  	%r49, %r40, 3;
	bra.uni 	$L__BB0_24;
$L__BB0_17:
	setp.gt.u32 	%p17, %r45, 1075838976;
	@%p17 bra 	$L__BB0_19;
	shl.b32 	%r39, %r9, 3;
	or.b32  	%r49, %r39, 4;
	bra.uni 	$L__BB0_24;
$L__BB0_19:
	setp.gt.u32 	%p18, %r45, 1080033279;
	@%p18 bra 	$L__BB0_21;
	shl.b32 	%r38, %r9, 3;
	or.b32  	%r49, %r38, 5;
	bra.uni 	$L__BB0_24;
$L__BB0_21:
	setp.gt.u32 	%p19, %r45, 1084227584;
	@%p19 bra 	$L__BB0_23;
	shl.b32 	%r37, %r9, 3;
	or.b32  	%r49, %r37, 6;
	bra.uni 	$L__BB0_24;
$L__BB0_23:
	and.b32  	%r33, %r47, 2139095040;
	setp.eq.s32 	%p20, %r33, 2139095040;
	setp.ne.s32 	%p21, %r46, 0;
	shl.b32 	%r34, %r9, 3;
	or.b32  	%r35, %r34, 7;
	selp.b32 	%r36, 7, %r35, %p21;
	selp.b32 	%r49, %r36, %r35, %p20;
$L__BB0_24:
	cvt.u32.u16 	%r43, %rs10;
	and.b32  	%r44, %r43, 255;
	setp.eq.s32 	%p22, %r49, %r44;
	@%p22 bra 	$L__BB0_26;
	cvta.global.u64 	%rd16, %rd15;
	cvta.global.u64 	%rd18, %rd17;
	cvta.global.u64 	%rd20, %rd19;
	{ // callseq 0, 0
	.param .b64 param0;
	st.param.b64 	[param0], %rd16;
	.param .b64 param1;
	st.param.b64 	[param1], %rd18;
	.param .b32 param2;
	st.param.b32 	[param2], 48;
	.param .b64 param3;
	st.param.b64 	[param3], %rd20;
	.param .b64 param4;
	st.param.b64 	[param4], 1;
	call.uni 
	__assertfail, 
	(
	param0, 
	param1, 
	param2, 
	param3, 
	param4
	);
	} // callseq 0
$L__BB0_26:
	add.s32 	%r48, %r48, 1;
	add.s32 	%r47, %r47, 1;
	add.s32 	%r46, %r46, 1;
	add.s32 	%r45, %r45, 1;
	setp.ne.s32 	%p23, %r48, 262144;
	@%p23 bra 	$L__BB0_1;
	ret;

}


// ===== COMPILED SASS (sm_100) =====

	.target	sm_100

	.elftype	@"ET_EXEC"


//--------------------- .note.nv.tkinfo           --------------------------
	.section	.note.nv.tkinfo,"",@"SHT_NOTE"
	.sectionflags	@"SHF_NOTE_NV_TKINFO"
	.tkinfo
        /*0018*/ 	.word	0x00000002
        /*0030*/ 	.string	""
        /*0030*/ 	.string	"ptxas"
        /*0030*/ 	.string	"Cuda compilation tools, release 13.0, V13.0.88"
        /*0030*/ 	.string	"Build cuda_13.0.r13.0/compiler.36424714_0"
        /*0030*/ 	.string	"-arch sm_100 -m 64 "



//--------------------- .note.nv.cuinfo           --------------------------
	.section	.note.nv.cuinfo,"",@"SHT_NOTE"
	.sectionflags	@"SHF_NOTE_NV_CUINFO"
        /*0018*/ 	.short	0x0002
        /*001a*/ 	.short	0x0064
        /*001c*/ 	.short	0x0082
	.zero		2


//--------------------- .nv.info                  --------------------------
	.section	.nv.info,"",@"SHT_CUDA_INFO"
	.align	4


	//----- nvinfo : EIATTR_REGCOUNT
	.align		4
        /*0000*/ 	.byte	0x04, 0x2f
        /*0002*/ 	.short	(.L_4 - .L_3)
	.align		4
.L_3:
        /*0004*/ 	.word	index@(_Z16test_fp32_to_fp4v)
        /*0008*/ 	.word	0x00000019


	//----- nvinfo : EIATTR_FRAME_SIZE
	.align		4
.L_4:
        /*000c*/ 	.byte	0x04, 0x11
        /*000e*/ 	.short	(.L_6 - .L_5)
	.align		4
.L_5:
        /*0010*/ 	.word	index@(_Z16test_fp32_to_fp4v)
        /*0014*/ 	.word	0x00000000


	//----- nvinfo : EIATTR_MIN_STACK_SIZE
	.align		4
.L_6:
        /*0018*/ 	.byte	0x04, 0x12
        /*001a*/ 	.short	(.L_8 - .L_7)
	.align		4
.L_7:
        /*001c*/ 	.word	index@(_Z16test_fp32_to_fp4v)
        /*0020*/ 	.word	0x00000000
.L_8:


//--------------------- .nv.compat                --------------------------
	.section	.nv.compat,"",@"SHT_CUDA_COMPAT_INFO"
	.align	4
        /*0000*/ 	.byte	0x02, 0x09, 0x00, 0x00, 0x02, 0x02, 0x01, 0x00, 0x02, 0x05, 0x05, 0x00, 0x03, 0x07, 0x01, 0x01
        /*0010*/ 	.byte	0x02, 0x03, 0x00, 0x00, 0x02, 0x06, 0x01, 0x00, 0x04, 0x0b, 0x08, 0x00, 0x01, 0x00, 0x00, 0x00
        /*0020*/ 	.byte	0x00, 0x00, 0x00, 0x00


//--------------------- .nv.info._Z16test_fp32_to_fp4v --------------------------
	.section	.nv.info._Z16test_fp32_to_fp4v,"",@"SHT_CUDA_INFO"
	.sectionflags	@""
	.align	4


	//----- nvinfo : EIATTR_CUDA_API_VERSION
	.align		4
        /*0000*/ 	.byte	0x04, 0x37
        /*0002*/ 	.short	(.L_10 - .L_9)
.L_9:
        /*0004*/ 	.word	0x00000082


	//----- nvinfo : EIATTR_SPARSE_MMA_MASK
	.align		4
.L_10:
        /*0008*/ 	.byte	0x03, 0x50
        /*000a*/ 	.short	0x0000


	//----- nvinfo : EIATTR_MAXREG_COUNT
	.align		4
        /*000c*/ 	.byte	0x03, 0x1b
        /*000e*/ 	.short	0x00ff


	//----- nvinfo : EIATTR_EXTERNS
	.align		4
        /*0010*/ 	.byte	0x04, 0x0f
        /*0012*/ 	.short	(.L_12 - .L_11)


	//   ....[0]....
	.align		4
.L_11:
        /*0014*/ 	.word	index@(__assertfail)


	//----- nvinfo : EIATTR_MERCURY_ISA_VERSION
	.align		4
.L_12:
        /*0018*/ 	.byte	0x03, 0x5f
        /*001a*/ 	.short	0x0101


	//----- nvinfo : EIATTR_VRC_CTA_INIT_COUNT
	.align		4
        /*001c*/ 	.byte	0x02, 0x4a
	.zero		1
	.zero		1


	//----- nvinfo : EIATTR_SYSCALL_OFFSETS
	.align		4
        /*0020*/ 	.byte	0x04, 0x46
        /*0022*/ 	.short	(.L_14 - .L_13)


	//   ....[0]....
.L_13:
        /*0024*/ 	.word	0x00000740


	//----- nvinfo : EIATTR_EXIT_INSTR_OFFSETS
	.align		4
.L_14:
        /*0028*/ 	.byte	0x04, 0x1c
        /*002a*/ 	.short	(.L_16 - .L_15)


	//   ....[0]....
.L_15:
        /*002c*/ 	.word	0x000007b0


	//----- nvinfo : EIATTR_CRS_STACK_SIZE
	.align		4
.L_16:
        /*0030*/ 	.byte	0x04, 0x1e
        /*0032*/ 	.short	(.L_18 - .L_17)
.L_17:
        /*0034*/ 	.word	0x00000000


	//----- nvinfo : EIATTR_SW_WAR
	.align		4
.L_18:
        /*0038*/ 	.byte	0x04, 0x36
        /*003a*/ 	.short	(.L_20 - .L_19)
.L_19:
        /*003c*/ 	.word	0x00000008
.L_20:


//--------------------- .nv.callgraph             --------------------------
	.section	.nv.callgraph,"",@"SHT_CUDA_CALLGRAPH"
	.align	4
	.sectionentsize	8
	.align		4
        /*0000*/ 	.word	0x00000000
	.align		4
        /*0004*/ 	.word	0xffffffff
	.align		4
        /*0008*/ 	.word	index@(_Z16test_fp32_to_fp4v)
	.align		4
        /*000c*/ 	.word	index@(__assertfail)
	.align		4
        /*0010*/ 	.word	0x00000000
	.align		4
        /*0014*/ 	.word	0xfffffffe
	.align		4
        /*0018*/ 	.word	0x00000000
	.align		4
        /*001c*/ 	.word	0xfffffffd
	.align		4
        /*0020*/ 	.word	0x00000000
	.align		4
        /*0024*/ 	.word	0xfffffffc


//--------------------- .nv.constant4             --------------------------
	.section	.nv.constant4,"a",@progbits
	.align	8
	.align		8
.nv.constant4:
        /*0000*/ 	.dword	__assertfail
	.align		8
        /*0008*/ 	.dword	__unnamed_1
	.align		8
        /*0010*/ 	.dword	$str$3
	.align		8
        /*0018*/ 	.dword	$str$4


//--------------------- .text._Z16test_fp32_to_fp4v --------------------------
	.section	.text._Z16test_fp32_to_fp4v,"ax",@progbits
	.align	128
        .global         _Z16test_fp32_to_fp4v
        .type           _Z16test_fp32_to_fp4v,@function
        .size           _Z16test_fp32_to_fp4v,(.L_x_10 - _Z16test_fp32_to_fp4v)
        .other          _Z16test_fp32_to_fp4v,@"STO_CUDA_ENTRY STV_DEFAULT"
_Z16test_fp32_to_fp4v:
.text._Z16test_fp32_to_fp4v:
[----:B------:R-:W0:Y:S01]  /*0000*/  LDC R1, c[0x0][0x37c] ;  /* 0x0000df00ff017b82 */ /* 0x000e220000000800 */
[----:B------:R-:W1:Y:S07]  /*0010*/  S2R R0, SR_TID.X ;  /* 0x0000000000007919 */ /* 0x000e6e0000002100 */
[----:B------:R-:W1:Y:S01]  /*0020*/  S2UR UR4, SR_CTAID.X ;  /* 0x00000000000479c3 */ /* 0x000e620000002500 */
[----:B------:R-:W-:-:S07]  /*0030*/  IMAD.MOV.U32 R16, RZ, RZ, RZ ;  /* 0x000000ffff107224 */ /* 0x000fce00078e00ff */
[----:B------:R-:W1:Y:S02]  /*0040*/  LDC R17, c[0x0][0x360] ;  /* 0x0000d800ff117b82 */ /* 0x000e640000000800 */
[----:B-1----:R-:W-:-:S04]  /*0050*/  IMAD R17, R17, UR4, R0 ;  /* 0x0000000411117c24 */ /* 0x002fc8000f8e0200 */
[----:B------:R-:W-:-:S05]  /*0060*/  IMAD.SHL.U32 R17, R17, 0x40000, RZ ;  /* 0x0004000011117824 */ /* 0x000fca00078e00ff */
[C---:B------:R-:W-:Y:S02]  /*0070*/  LOP3.LUT R19, R17.reuse, 0x7c0000, RZ, 0xc0, !PT ;  /* 0x007c000011137812 */ /* 0x040fe400078ec0ff */
[----:B0-----:R-:W-:-:S07]  /*0080*/  LOP3.LUT R18, R17, 0x7ffc0000, RZ, 0xc0, !PT ;  /* 0x7ffc000011127812 */ /* 0x001fce00078ec0ff */
.L_x_8:
[----:B------:R-:W0:Y:S01]  /*0090*/  F2F.F64.F32 R2, R17 ;  /* 0x0000001100027310 */ /* 0x000e220000201800 */
[----:B------:R-:W-:Y:S01]  /*00a0*/  VIADD R16, R16, 0x1 ;  /* 0x0000000110107836 */ /* 0x000fe20000000000 */
[----:B------:R-:W-:Y:S01]  /*00b0*/  BSSY.RECONVERGENT B0, `(.L_x_0) ;  /* 0x0000037000007945 */ /* 0x000fe20003800200 */
[----:B------:R-:W-:-:S03]  /*00c0*/  PRMT R7, RZ, 0x7610, R7 ;  /* 0x00007610ff077816 */ /* 0x000fc60000000007 */
[----:B------:R-:W-:-:S04]  /*00d0*/  ISETP.NE.AND P2, PT, R16, 0x40000, PT ;  /* 0x000400001000780c */ /* 0x000fc80003f45270 */
[----:B------:R-:W-:Y:S01]  /*00e0*/  P2R R22, PR, RZ, 0x4 ;  /* 0x00000004ff167803 */ /* 0x000fe20000000000 */
[----:B0-----:R-:W-:Y:S01]  /*00f0*/  DADD R4, -RZ, |R2| ;  /* 0x00000000ff047229 */ /* 0x001fe20000000502 */
[----:B------:R-:W-:-:S04]  /*0100*/  SHF.R.U32.HI R0, RZ, 0x1c, R3 ;  /* 0x0000001cff007819 */ /* 0x000fc80000011603 */
[----:B------:R-:W-:-:S05]  /*0110*/  LOP3.LUT R0, R0, 0x8, RZ, 0xc0, !PT ;  /* 0x0000000800007812 */ /* 0x000fca00078ec0ff */
[----:B------:R-:W-:-:S04]  /*0120*/  ISETP.GE.U32.AND P1, PT, R4, 0x1, PT ;  /* 0x000000010400780c */ /* 0x000fc80003f26070 */
[----:B------:R-:W-:-:S13]  /*0130*/  ISETP.GE.U32.AND.EX P0, PT, R5, 0x3fd00000, PT, P1 ;  /* 0x3fd000000500780c */ /* 0x000fda0003f06110 */
[----:B------:R-:W-:Y:S05]  /*0140*/  @!P0 BRA `(.L_x_1) ;  /* 0x0000000000b48947 */ /* 0x000fea0003800000 */
[----:B------:R-:W-:Y:S01]  /*0150*/  ISETP.GE.U32.AND.EX P1, PT, R5, 0x40180000, PT, P1 ;  /* 0x401800000500780c */ /* 0x000fe20003f26110 */
[----:B------:R-:W-:-:S12]  /*0160*/  IMAD.MOV.U32 R7, RZ, RZ, 0x7 ;  /* 0x00000007ff077424 */ /* 0x000fd800078e00ff */
[----:B------:R-:W-:-:S04]  /*0170*/  @P1 ISETP.GT.U32.AND P0, PT, R4, RZ, PT ;  /* 0x000000ff0400120c */ /* 0x000fc80003f04070 */
[----:B------:R-:W-:-:S04]  /*0180*/  @P1 ISETP.GT.U32.AND.EX P0, PT, R5, 0x7ff00000, PT, P0 ;  /* 0x7ff000000500180c */ /* 0x000fc80003f04100 */
[----:B------:R-:W-:-:S04]  /*0190*/  @P1 SEL R6, R0, RZ, !P0 ;  /* 0x000000ff00061207 */ /* 0x000fc80004000000 */
[----:B------:R-:W-:Y:S01]  /*01a0*/  @P1 PRMT R0, R6, 0x7610, R0 ;  /* 0x0000761006001816 */ /* 0x000fe20000000000 */
[----:B------:R-:W-:Y:S06]  /*01b0*/  @P1 BRA `(.L_x_1) ;  /* 0x0000000000981947 */ /* 0x000fec0003800000 */
[----:B------:R-:W-:Y:S02]  /*01c0*/  ISETP.GE.U32.AND P0, PT, R4, RZ, PT ;  /* 0x000000ff0400720c */ /* 0x000fe40003f06070 */
[--C-:B------:R-:W-:Y:S02]  /*01d0*/  SHF.R.U32.HI R4, RZ, 0x13, R3.reuse ;  /* 0x00000013ff047819 */ /* 0x100fe40000011603 */
[----:B------:R-:W-:Y:S02]  /*01e0*/  ISETP.GE.U32.AND.EX P0, PT, R5, 0x3ff00000, PT, P0 ;  /* 0x3ff000000500780c */ /* 0x000fe40003f06100 */
[----:B------:R-:W-:Y:S02]  /*01f0*/  SHF.R.U32.HI R5, RZ, 0x14, R3 ;  /* 0x00000014ff057819 */ /* 0x000fe40000011603 */
[----:B------:R-:W-:-:S09]  /*0200*/  LOP3.LUT R6, R4, 0x1, RZ, 0xc0, !PT ;  /* 0x0000000104067812 */ /* 0x000fd200078ec0ff */
[----:B------:R-:W-:Y:S05]  /*0210*/  @!P0 BRA `(.L_x_2) ;  /* 0x0000000000308947 */ /* 0x000fea0003800000 */
[C---:B------:R-:W-:Y:S02]  /*0220*/  ISETP.NE.U32.AND P0, PT, R2.reuse, RZ, PT ;  /* 0x000000ff0200720c */ /* 0x040fe40003f05070 */
[C---:B------:R-:W-:Y:S02]  /*0230*/  LOP3.LUT R4, R3.reuse, 0xfffff, RZ, 0xc0, !PT ;  /* 0x000fffff03047812 */ /* 0x040fe400078ec0ff */
[----:B------:R-:W-:Y:S02]  /*0240*/  ISETP.GT.U32.AND P1, PT, R2, RZ, PT ;  /* 0x000000ff0200720c */ /* 0x000fe40003f24070 */
[----:B------:R-:W-:Y:S02]  /*0250*/  LOP3.LUT R2, R3, 0x7ffff, RZ, 0xc0, !PT ;  /* 0x0007ffff03027812 */ /* 0x000fe400078ec0ff */
[----:B------:R-:W-:-:S04]  /*0260*/  ISETP.NE.AND.EX P0, PT, R4, 0xc0000, PT, P0 ;  /* 0x000c00000400780c */ /* 0x000fc80003f05300 */
[----:B------:R-:W-:Y:S01]  /*0270*/  ISETP.GT.U32.OR.EX P0, PT, R2, 0x40000, !P0, P1 ;  /* 0x000400000200780c */ /* 0x000fe20004704510 */
[----:B------:R-:W-:-:S04]  /*0280*/  IMAD R2, R5, 0x2, R6 ;  /* 0x0000000205027824 */ /* 0x000fc800078e0206 */
[----:B------:R-:W-:-:S08]  /*0290*/  VIADD R3, R2, 0x1 ;  /* 0x0000000102037836 */ /* 0x000fd00000000000 */
[----:B------:R-:W-:-:S04]  /*02a0*/  @!P0 IMAD.MOV R3, RZ, RZ, R2 ;  /* 0x000000ffff038224 */ /* 0x000fc800078e0202 */
[----:B------:R-:W-:-:S05]  /*02b0*/  VIADD R3, R3, 0x4 ;  /* 0x0000000403037836 */ /* 0x000fca0000000000 */
[----:B------:R-:W-:Y:S01]  /*02c0*/  PRMT R7, R3, 0x7610, R7 ;  /* 0x0000761003077816 */ /* 0x000fe20000000007 */
[----:B------:R-:W-:Y:S06]  /*02d0*/  BRA `(.L_x_1) ;  /* 0x0000000000507947 */ /* 0x000fec0003800000 */
.L_x_2:
[----:B------:R-:W-:Y:S02]  /*02e0*/  LOP3.LUT R4, RZ, R5, RZ, 0x33, !PT ;  /* 0x00000005ff047212 */ /* 0x000fe400078e33ff */
[----:B------:R-:W-:Y:S02]  /*02f0*/  IADD3 R7, P0, PT, RZ, -0x1, RZ ;  /* 0xffffffffff077810 */ /* 0x000fe40007f1e0ff */
[----:B------:R-:W-:Y:S02]  /*0300*/  LOP3.LUT R5, R4, 0xff, RZ, 0xc0, !PT ;  /* 0x000000ff04057812 */ /* 0x000fe400078ec0ff */
[----:B------:R-:W-:Y:S02]  /*0310*/  LOP3.LUT R7, R7, R2, RZ, 0xc0, !PT ;  /* 0x0000000207077212 */ /* 0x000fe400078ec0ff */
[----:B------:R-:W-:-:S04]  /*0320*/  SHF.L.U64.HI R4, RZ, R5, 0x80000 ;  /* 0x00080000ff047419 */ /* 0x000fc80000010205 */
[----:B------:R-:W-:Y:S02]  /*0330*/  IADD3.X R2, PT, PT, R4, -0x1, RZ, P0, !PT ;  /* 0xffffffff04027810 */ /* 0x000fe400007fe4ff */
[----:B------:R-:W-:Y:S02]  /*0340*/  ISETP.GT.U32.AND P0, PT, R7, RZ, PT ;  /* 0x000000ff0700720c */ /* 0x000fe40003f04070 */
[----:B------:R-:W-:Y:S02]  /*0350*/  SHF.L.U64.HI R4, RZ, R5, 0x40000 ;  /* 0x00040000ff047419 */ /* 0x000fe40000010205 */
[----:B------:R-:W-:Y:S02]  /*0360*/  LOP3.LUT R3, R2, 0x100000, R3, 0xe0, !PT ;  /* 0x0010000002037812 */ /* 0x000fe400078ee003 */
[----:B------:R-:W-:Y:S02]  /*0370*/  LOP3.LUT R2, R6, 0x2, RZ, 0xfc, !PT ;  /* 0x0000000206027812 */ /* 0x000fe400078efcff */
[----:B------:R-:W-:-:S02]  /*0380*/  ISETP.GT.U32.AND.EX P0, PT, R3, R4, PT, P0 ;  /* 0x000000040300720c */ /* 0x000fc40003f04100 */
[----:B------:R-:W-:-:S11]  /*0390*/  SHF.R.U32.HI R2, RZ, R5, R2 ;  /* 0x00000005ff027219 */ /* 0x000fd60000011602 */
[----:B------:R-:W-:Y:S05]  /*03a0*/  @P0 BRA `(.L_x_3) ;  /* 0x0000000000180947 */ /* 0x000fea0003800000 */
[C---:B------:R-:W-:Y:S02]  /*03b0*/  LOP3.LUT R5, R2.reuse, 0x1, RZ, 0xc0, !PT ;  /* 0x0000000102057812 */ /* 0x040fe400078ec0ff */
[----:B------:R-:W-:Y:S02]  /*03c0*/  ISETP.NE.U32.AND P1, PT, R7, RZ, PT ;  /* 0x000000ff0700720c */ /* 0x000fe40003f25070 */
[----:B------:R-:W-:Y:S02]  /*03d0*/  ISETP.NE.U32.AND P0, PT, R5, 0x1, PT ;  /* 0x000000010500780c */ /* 0x000fe40003f05070 */
[----:B------:R-:W-:Y:S02]  /*03e0*/  PRMT R7, R2, 0x7610, R7 ;  /* 0x0000761002077816 */ /* 0x000fe40000000007 */
[----:B------:R-:W-:-:S13]  /*03f0*/  ISETP.NE.OR.EX P0, PT, R3, R4, P0, P1 ;  /* 0x000000040300720c */ /* 0x000fda0000705710 */
[----:B------:R-:W-:Y:S05]  /*0400*/  @P0 BRA `(.L_x_1) ;  /* 0x0000000000040947 */ /* 0x000fea0003800000 */
.L_x_3:
[----:B------:R-:W-:-:S07]  /*0410*/  VIADD R7, R2, 0x1 ;  /* 0x0000000102077836 */ /* 0x000fce0000000000 */
.L_x_1:
[----:B------:R-:W-:Y:S05]  /*0420*/  BSYNC.RECONVERGENT B0 ;  /* 0x0000000000007941 */ /* 0x000fea0003800200 */
.L_x_0:
[----:B------:R-:W-:Y:S01]  /*0430*/  ISETP.GT.U32.AND P0, PT, R18, 0x3e800000, PT ;  /* 0x3e8000001200780c */ /* 0x000fe20003f04070 */
[----:B------:R-:W-:Y:S01]  /*0440*/  BSSY.RECONVERGENT B0, `(.L_x_4) ;  /* 0x000001c000007945 */ /* 0x000fe20003800200 */
[----:B------:R-:W-:Y:S02]  /*0450*/  SHF.R.U32.HI R2, RZ, 0x1f, R17 ;  /* 0x0000001fff027819 */ /* 0x000fe40000011611 */
[----:B------:R-:W-:-:S09]  /*0460*/  LOP3.LUT R3, R0, R7, RZ, 0xfc, !PT ;  /* 0x0000000700037212 */ /* 0x000fd200078efcff */
[----:B------:R-:W-:Y:S01]  /*0470*/  @!P0 IMAD.SHL.U32 R0, R2, 0x8, RZ ;  /* 0x0000000802008824 */ /* 0x000fe200078e00ff */
[----:B------:R-:W-:Y:S06]  /*0480*/  @!P0 BRA `(.L_x_5) ;  /* 0x00000000005c8947 */ /* 0x000fec0003800000 */
[----:B------:R-:W-:-:S13]  /*0490*/  ISETP.GT.U32.AND P0, PT, R18, 0x3f3fffff, PT ;  /* 0x3f3fffff1200780c */ /* 0x000fda0003f04070 */
[----:B------:R-:W-:Y:S01]  /*04a0*/  @!P0 LEA R0, R2, 0x1, 0x3 ;  /* 0x0000000102008811 */ /* 0x000fe200078e18ff */
        /* <DEDUP_REMOVED lines=14> */
[----:B------:R-:W-:Y:S02]  /*0590*/  @P1 LOP3.LUT R0, R17, 0x7f800000, RZ, 0xc0, !PT ;  /* 0x7f80000011001812 */ /* 0x000fe400078ec0ff */
[----:B------:R-:W-:Y:S02]  /*05a0*/  @P1 ISETP.NE.AND P0, PT, R19, RZ, PT ;  /* 0x000000ff1300120c */ /* 0x000fe40003f05270 */
[----:B------:R-:W-:Y:S02]  /*05b0*/  ISETP.NE.OR P2, PT, R0, 0x7f800000, !P1 ;  /* 0x7f8000000000780c */ /* 0x000fe40004f45670 */
[C---:B------:R-:W-:Y:S02]  /*05c0*/  @P1 LEA R4, R2.reuse, 0x7, 0x3 ;  /* 0x0000000702041811 */ /* 0x040fe400078e18ff */
[----:B------:R-:W-:-:S09]  /*05d0*/  @!P1 LEA R0, R2, 0x6, 0x3 ;  /* 0x0000000602009811 */ /* 0x000fd200078e18ff */
[----:B------:R-:W-:-:S05]  /*05e0*/  @!P2 SEL R4, R4, 0x7, !P0 ;  /* 0x000000070404a807 */ /* 0x000fca0004000000 */
[----:B------:R-:W-:-:S07]  /*05f0*/  @P1 IMAD.MOV.U32 R0, RZ, RZ, R4 ;  /* 0x000000ffff001224 */ /* 0x000fce00078e0004 */
.L_x_5:
[----:B------:R-:W-:Y:S05]  /*0600*/  BSYNC.RECONVERGENT B0 ;  /* 0x0000000000007941 */ /* 0x000fea0003800200 */
.L_x_4:
[----:B------:R-:W-:Y:S01]  /*0610*/  LOP3.LUT R3, R3, 0xff, RZ, 0xc0, !PT ;  /* 0x000000ff03037812 */ /* 0x000fe200078ec0ff */
[----:B------:R-:W-:Y:S03]  /*0620*/  BSSY.RECONVERGENT B6, `(.L_x_6) ;  /* 0x0000013000067945 */ /* 0x000fe60003800200 */
[----:B------:R-:W-:-:S13]  /*0630*/  ISETP.NE.AND P0, PT, R0, R3, PT ;  /* 0x000000030000720c */ /* 0x000fda0003f05270 */
[----:B------:R-:W-:Y:S05]  /*0640*/  @!P0 BRA `(.L_x_7) ;  /* 0x0000000000408947 */ /* 0x000fea0003800000 */
[----:B------:R-:W-:Y:S01]  /*0650*/  MOV R2, 0x0 ;  /* 0x0000000000027802 */ /* 0x000fe20000000f00 */
[----:B------:R-:W0:Y:S01]  /*0660*/  LDCU.64 UR4, c[0x4][0x10] ;  /* 0x01000200ff0477ac */ /* 0x000e220008000a00 */
[----:B------:R-:W-:Y:S02]  /*0670*/  IMAD.MOV.U32 R8, RZ, RZ, 0x30 ;  /* 0x00000030ff087424 */ /* 0x000fe400078e00ff */
[----:B------:R-:W-:Y:S01]  /*0680*/  IMAD.MOV.U32 R12, RZ, RZ, 0x1 ;  /* 0x00000001ff0c7424 */ /* 0x000fe200078e00ff */
[----:B------:R-:W1:Y:S01]  /*0690*/  LDCU.64 UR6, c[0x4][0x18] ;  /* 0x01000300ff0677ac */ /* 0x000e620008000a00 */
[----:B------:R-:W2:Y:S01]  /*06a0*/  LDC.64 R2, c[0x4][R2] ;  /* 0x0100000002027b82 */ /* 0x000ea20000000a00 */
[----:B------:R-:W-:Y:S01]  /*06b0*/  IMAD.MOV.U32 R13, RZ, RZ, RZ ;  /* 0x000000ffff0d7224 */ /* 0x000fe200078e00ff */
[----:B------:R-:W3:Y:S01]  /*06c0*/  LDCU.64 UR8, c[0x4][0x8] ;  /* 0x01000100ff0877ac */ /* 0x000ee20008000a00 */
[----:B0-----:R-:W-:Y:S02]  /*06d0*/  IMAD.U32 R4, RZ, RZ, UR4 ;  /* 0x00000004ff047e24 */ /* 0x001fe4000f8e00ff */
[----:B------:R-:W-:-:S02]  /*06e0*/  IMAD.U32 R5, RZ, RZ, UR5 ;  /* 0x00000005ff057e24 */ /* 0x000fc4000f8e00ff */
[----:B-1----:R-:W-:Y:S02]  /*06f0*/  IMAD.U32 R6, RZ, RZ, UR6 ;  /* 0x00000006ff067e24 */ /* 0x002fe4000f8e00ff */
[----:B------:R-:W-:Y:S02]  /*0700*/  IMAD.U32 R7, RZ, RZ, UR7 ;  /* 0x00000007ff077e24 */ /* 0x000fe4000f8e00ff */
[----:B---3--:R-:W-:Y:S02]  /*0710*/  IMAD.U32 R10, RZ, RZ, UR8 ;  /* 0x00000008ff0a7e24 */ /* 0x008fe4000f8e00ff */
[----:B------:R-:W-:-:S07]  /*0720*/  IMAD.U32 R11, RZ, RZ, UR9 ;  /* 0x00000009ff0b7e24 */ /* 0x000fce000f8e00ff */
[----:B------:R-:W-:-:S07]  /*0730*/  LEPC R20, `(.L_x_7) ;  /* 0x000000001014794e */ /* 0x000fce0000000000 */
[----:B--2---:R-:W-:Y:S05]  /*0740*/  CALL.ABS.NOINC R2 ;  /* 0x0000000002007343 */ /* 0x004fea0003c00000 */
.L_x_7:
[----:B------:R-:W-:Y:S05]  /*0750*/  BSYNC.RECONVERGENT B6 ;  /* 0x0000000000067941 */ /* 0x000fea0003800200 */
.L_x_6:
[----:B------:R-:W-:Y:S01]  /*0760*/  ISETP.NE.AND P6, PT, R22, RZ, PT ;  /* 0x000000ff1600720c */ /* 0x000fe20003fc5270 */
[----:B------:R-:W-:Y:S02]  /*0770*/  VIADD R17, R17, 0x1 ;  /* 0x0000000111117836 */ /* 0x000fe40000000000 */
[----:B------:R-:W-:Y:S02]  /*0780*/  VIADD R19, R19, 0x1 ;  /* 0x0000000113137836 */ /* 0x000fe40000000000 */
[----:B------:R-:W-:-:S08]  /*0790*/  VIADD R18, R18, 0x1 ;  /* 0x0000000112127836 */ /* 0x000fd00000000000 */
[----:B------:R-:W-:Y:S05]  /*07a0*/  @P6 BRA `(.L_x_8) ;  /* 0xfffffff800386947 */ /* 0x000fea000383ffff */
[----:B------:R-:W-:Y:S05]  /*07b0*/  EXIT ;  /* 0x000000000000794d */ /* 0x000fea0003800000 */
.L_x_9:
[----:B------:R-:W-:-:S00]  /*07c0*/  BRA `(.L_x_9) ;  /* 0xfffffffc00fc7947 */ /* 0x000fc0000383ffff */
[----:B------:R-:W-:-:S00]  /*07d0*/  NOP ;  /* 0x0000000000007918 */ /* 0x000fc00000000000 */
        /* <DEDUP_REMOVED lines=10> */
.L_x_10:


//--------------------- .nv.global.init           --------------------------
	.section	.nv.global.init,"aw",@progbits
.nv.global.init:
	.type		$str$3,@object
	.size		$str$3,(__unnamed_1 - $str$3)
$str$3:
        /*0000*/ 	.byte	0x72, 0x65, 0x73, 0x20, 0x3d, 0x3d, 0x20, 0x67, 0x6f, 0x6c, 0x64, 0x65, 0x6e, 0x00
	.type		__unnamed_1,@object
	.size		__unnamed_1,($str$4 - __unnamed_1)
__unnamed_1:
        /*000e*/ 	.byte	0x76, 0x6f, 0x69, 0x64, 0x20, 0x74, 0x65, 0x73, 0x74, 0x5f, 0x66, 0x70, 0x33, 0x32, 0x5f, 0x74
        /*001e*/ 	.byte	0x6f, 0x5f, 0x66, 0x70, 0x34, 0x28, 0x29, 0x00
	.type		$str$4,@object
	.size		$str$4,(.L_2 - $str$4)
$str$4:
        /*0026*/ 	.byte	0x2f, 0x74, 0x6d, 0x70, 0x2f, 0x73, 0x61, 0x73, 0x73, 0x5f, 0x63, 0x75, 0x5f, 0x67, 0x30, 0x76
        /*0036*/ 	.byte	0x75, 0x5f, 0x36, 0x30, 0x79, 0x2f, 0x6b, 0x2e, 0x63, 0x75, 0x00
.L_2:


//--------------------- .nv.shared.reserved.0     --------------------------
	.section	.nv.shared.reserved.0,"aw",@nobits
	.weak		__nv_reservedSMEM_offset_0_alias
	.size		__nv_reservedSMEM_offset_0_alias, 0, 64
	.other		__nv_reservedSMEM_offset_0_alias,@"STO_CUDA_RESERVED_SHARED STV_DEFAULT"
__nv_reservedSMEM_offset_0_alias:
	.zero		0
	.zero		64


//--------------------- .nv.constant0._Z16test_fp32_to_fp4v --------------------------
	.section	.nv.constant0._Z16test_fp32_to_fp4v,"a",@progbits
	.sectionflags	@""
	.align	4
.nv.constant0._Z16test_fp32_to_fp4v:
	.zero		896


//--------------------- SYMBOLS --------------------------

	.type		.nv.reservedSmem.offset0,@object
	.size		.nv.reservedSmem.offset0,0x4
	.type		__assertfail,@function
